//
// Generated by NVIDIA NVVM Compiler
//
// Compiler Build ID: CL-36424714
// Cuda compilation tools, release 13.0, V13.0.88
// Based on NVVM 20.0.0
//

.version 9.0
.target sm_100
.address_size 64

	// .globl	_Z9lineCountPcPi
.extern .shared .align 16 .b8 sdata[];

.visible .entry _Z9lineCountPcPi(
	.param .u64 .ptr .align 1 _Z9lineCountPcPi_param_0,
	.param .u64 .ptr .align 1 _Z9lineCountPcPi_param_1
)
{
	.reg .pred 	%p<6>;
	.reg .b16 	%rs<2>;
	.reg .b32 	%r<21>;
	.reg .b64 	%rd<9>;

	ld.param.u64 	%rd2, [_Z9lineCountPcPi_param_0];
	ld.param.u64 	%rd1, [_Z9lineCountPcPi_param_1];
	cvta.to.global.u64 	%rd3, %rd2;
	mov.u32 	%r1, %tid.x;
	mov.u32 	%r2, %ctaid.x;
	mov.u32 	%r3, %ntid.x;
	mad.lo.s32 	%r7, %r2, %r3, %r1;
	cvt.u64.u32 	%rd4, %r7;
	add.s64 	%rd5, %rd3, %rd4;
	ld.global.u8 	%rs1, [%rd5];
	setp.eq.s16 	%p1, %rs1, 10;
	selp.u32 	%r8, 1, 0, %p1;
	shl.b32 	%r9, %r1, 2;
	mov.u32 	%r10, sdata;
	add.s32 	%r4, %r10, %r9;
	st.shared.u32 	[%r4], %r8;
	bar.sync 	0;
	setp.lt.u32 	%p2, %r3, 2;
	@%p2 bra 	$L__BB0_5;
	mov.b32 	%r20, 1;
$L__BB0_2:
	shl.b32 	%r6, %r20, 1;
	add.s32 	%r12, %r6, -1;
	and.b32  	%r13, %r12, %r1;
	setp.ne.s32 	%p3, %r13, 0;
	@%p3 bra 	$L__BB0_4;
	shl.b32 	%r14, %r20, 2;
	add.s32 	%r15, %r4, %r14;
	ld.shared.u32 	%r16, [%r15];
	ld.shared.u32 	%r17, [%r4];
	add.s32 	%r18, %r17, %r16;
	st.shared.u32 	[%r4], %r18;
$L__BB0_4:
	bar.sync 	0;
	setp.lt.u32 	%p4, %r6, %r3;
	mov.u32 	%r20, %r6;
	@%p4 bra 	$L__BB0_2;
$L__BB0_5:
	setp.ne.s32 	%p5, %r1, 0;
	@%p5 bra 	$L__BB0_7;
	ld.shared.u32 	%r19, [sdata];
	cvta.to.global.u64 	%rd6, %rd1;
	mul.wide.u32 	%rd7, %r2, 4;
	add.s64 	%rd8, %rd6, %rd7;
	st.global.u32 	[%rd8], %r19;
$L__BB0_7:
	ret;

}


// ===== COMPILED SASS (sm_100) =====

	.target	sm_100

	.elftype	@"ET_EXEC"


//--------------------- .note.nv.tkinfo           --------------------------
	.section	.note.nv.tkinfo,"",@"SHT_NOTE"
	.sectionflags	@"SHF_NOTE_NV_TKINFO"
	.tkinfo
        /*0018*/ 	.word	0x00000002
        /*0030*/ 	.string	""
        /*0030*/ 	.string	"ptxas"
        /*0030*/ 	.string	"Cuda compilation tools, release 13.0, V13.0.88"
        /*0030*/ 	.string	"Build cuda_13.0.r13.0/compiler.36424714_0"
        /*0030*/ 	.string	"-arch sm_100 -m 64 "



//--------------------- .note.nv.cuinfo           --------------------------
	.section	.note.nv.cuinfo,"",@"SHT_NOTE"
	.sectionflags	@"SHF_NOTE_NV_CUINFO"
        /*0018*/ 	.short	0x0002
        /*001a*/ 	.short	0x0064
        /*001c*/ 	.short	0x0082
	.zero		2


//--------------------- .nv.info                  --------------------------
	.section	.nv.info,"",@"SHT_CUDA_INFO"
	.align	4


	//----- nvinfo : EIATTR_REGCOUNT
	.align		4
        /*0000*/ 	.byte	0x04, 0x2f
        /*0002*/ 	.short	(.L_1 - .L_0)
	.align		4
.L_0:
        /*0004*/ 	.word	index@(_Z9lineCountPcPi)
        /*0008*/ 	.word	0x0000000b


	//----- nvinfo : EIATTR_FRAME_SIZE
	.align		4
.L_1:
        /*000c*/ 	.byte	0x04, 0x11
        /*000e*/ 	.short	(.L_3 - .L_2)
	.align		4
.L_2:
        /*0010*/ 	.word	index@(_Z9lineCountPcPi)
        /*0014*/ 	.word	0x00000000


	//----- nvinfo : EIATTR_MIN_STACK_SIZE
	.align		4
.L_3:
        /*0018*/ 	.byte	0x04, 0x12
        /*001a*/ 	.short	(.L_5 - .L_4)
	.align		4
.L_4:
        /*001c*/ 	.word	index@(_Z9lineCountPcPi)
        /*0020*/ 	.word	0x00000000
.L_5:


//--------------------- .nv.compat                --------------------------
	.section	.nv.compat,"",@"SHT_CUDA_COMPAT_INFO"
	.align	4
        /*0000*/ 	.byte	0x02, 0x09, 0x00, 0x00, 0x02, 0x02, 0x01, 0x00, 0x02, 0x05, 0x05, 0x00, 0x03, 0x07, 0x01, 0x01
        /*0010*/ 	.byte	0x02, 0x03, 0x00, 0x00, 0x02, 0x06, 0x01, 0x00, 0x04, 0x0b, 0x08, 0x00, 0x09, 0x00, 0x00, 0x00
        /*0020*/ 	.byte	0x00, 0x00, 0x00, 0x00


//--------------------- .nv.info._Z9lineCountPcPi --------------------------
	.section	.nv.info._Z9lineCountPcPi,"",@"SHT_CUDA_INFO"
	.sectionflags	@""
	.align	4


	//----- nvinfo : EIATTR_CUDA_API_VERSION
	.align		4
        /*0000*/ 	.byte	0x04, 0x37
        /*0002*/ 	.short	(.L_7 - .L_6)
.L_6:
        /*0004*/ 	.word	0x00000082


	//----- nvinfo : EIATTR_KPARAM_INFO
	.align		4
.L_7:
        /*0008*/ 	.byte	0x04, 0x17
        /*000a*/ 	.short	(.L_9 - .L_8)
.L_8:
        /*000c*/ 	.word	0x00000000
        /*0010*/ 	.short	0x0001
        /*0012*/ 	.short	0x0008
        /*0014*/ 	.byte	0x00, 0xf5, 0x21, 0x00


	//----- nvinfo : EIATTR_KPARAM_INFO
	.align		4
.L_9:
        /*0018*/ 	.byte	0x04, 0x17
        /*001a*/ 	.short	(.L_11 - .L_10)
.L_10:
        /*001c*/ 	.word	0x00000000
        /*0020*/ 	.short	0x0000
        /*0022*/ 	.short	0x0000
        /*0024*/ 	.byte	0x00, 0xf5, 0x21, 0x00


	//----- nvinfo : EIATTR_SPARSE_MMA_MASK
	.align		4
.L_11:
        /*0028*/ 	.byte	0x03, 0x50
        /*002a*/ 	.short	0x0000


	//----- nvinfo : EIATTR_MAXREG_COUNT
	.align		4
        /*002c*/ 	.byte	0x03, 0x1b
        /*002e*/ 	.short	0x00ff


	//----- nvinfo : EIATTR_NUM_BARRIERS
	.align		4
        /*0030*/ 	.byte	0x02, 0x4c
        /*0032*/ 	.byte	0x01
	.zero		1


	//----- nvinfo : EIATTR_MERCURY_ISA_VERSION
	.align		4
        /*0034*/ 	.byte	0x03, 0x5f
        /*0036*/ 	.short	0x0101


	//----- nvinfo : EIATTR_VRC_CTA_INIT_COUNT
	.align		4
        /*0038*/ 	.byte	0x02, 0x4a
	.zero		1
	.zero		1


	//----- nvinfo : EIATTR_EXIT_INSTR_OFFSETS
	.align		4
        /*003c*/ 	.byte	0x04, 0x1c
        /*003e*/ 	.short	(.L_13 - .L_12)


	//   ....[0]....
.L_12:
        /*0040*/ 	.word	0x00000220


	//   ....[1]....
        /*0044*/ 	.word	0x000002a0


	//----- nvinfo : EIATTR_CBANK_PARAM_SIZE
	.align		4
.L_13:
        /*0048*/ 	.byte	0x03, 0x19
        /*004a*/ 	.short	0x0010


	//----- nvinfo : EIATTR_PARAM_CBANK
	.align		4
        /*004c*/ 	.byte	0x04, 0x0a
        /*004e*/ 	.short	(.L_15 - .L_14)
	.align		4
.L_14:
        /*0050*/ 	.word	index@(.nv.constant0._Z9lineCountPcPi)
        /*0054*/ 	.short	0x0380
        /*0056*/ 	.short	0x0010


	//----- nvinfo : EIATTR_SW_WAR
	.align		4
.L_15:
        /*0058*/ 	.byte	0x04, 0x36
        /*005a*/ 	.short	(.L_17 - .L_16)
.L_16:
        /*005c*/ 	.word	0x00000008
.L_17:


//--------------------- .nv.callgraph             --------------------------
	.section	.nv.callgraph,"",@"SHT_CUDA_CALLGRAPH"
	.align	4
	.sectionentsize	8
	.align		4
        /*0000*/ 	.word	0x00000000
	.align		4
        /*0004*/ 	.word	0xffffffff
	.align		4
        /*0008*/ 	.word	0x00000000
	.align		4
        /*000c*/ 	.word	0xfffffffe
	.align		4
        /*0010*/ 	.word	0x00000000
	.align		4
        /*0014*/ 	.word	0xfffffffd
	.align		4
        /*0018*/ 	.word	0x00000000
	.align		4
        /*001c*/ 	.word	0xfffffffc


//--------------------- .text._Z9lineCountPcPi    --------------------------
	.section	.text._Z9lineCountPcPi,"ax",@progbits
	.align	128
        .global         _Z9lineCountPcPi
        .type           _Z9lineCountPcPi,@function
        .size           _Z9lineCountPcPi,(.L_x_3 - _Z9lineCountPcPi)
        .other          _Z9lineCountPcPi,@"STO_CUDA_ENTRY STV_DEFAULT"
_Z9lineCountPcPi:
.text._Z9lineCountPcPi:
[----:B------:R-:W-:Y:S01]  /*0000*/  LDC R1, c[0x0][0x37c] ;  /* 0x0000df00ff017b82 */ /* 0x000fe20000000800 */
[----:B------:R-:W0:Y:S01]  /*0010*/  S2R R7, SR_TID.X ;  /* 0x0000000000077919 */ /* 0x000e220000002100 */
[----:B------:R-:W0:Y:S01]  /*0020*/  LDCU UR8, c[0x0][0x360] ;  /* 0x00006c00ff0877ac */ /* 0x000e220008000800 */
[----:B------:R-:W0:Y:S01]  /*0030*/  S2R R6, SR_CTAID.X ;  /* 0x0000000000067919 */ /* 0x000e220000002500 */
[----:B------:R-:W1:Y:S01]  /*0040*/  LDCU.64 UR4, c[0x0][0x380] ;  /* 0x00007000ff0477ac */ /* 0x000e620008000a00 */
[----:B------:R-:W2:Y:S01]  /*0050*/  LDCU.64 UR6, c[0x0][0x358] ;  /* 0x00006b00ff0677ac */ /* 0x000ea20008000a00 */
[----:B0-----:R-:W-:-:S05]  /*0060*/  IMAD R2, R6, UR8, R7 ;  /* 0x0000000806027c24 */ /* 0x001fca000f8e0207 */
[----:B-1----:R-:W-:-:S05]  /*0070*/  IADD3 R2, P0, PT, R2, UR4, RZ ;  /* 0x0000000402027c10 */ /* 0x002fca000ff1e0ff */
[----:B------:R-:W-:-:S05]  /*0080*/  IMAD.X R3, RZ, RZ, UR5, P0 ;  /* 0x00000005ff037e24 */ /* 0x000fca00080e06ff */
[----:B--2---:R-:W2:Y:S01]  /*0090*/  LDG.E.U8 R2, desc[UR6][R2.64] ;  /* 0x0000000602027981 */ /* 0x004ea2000c1e1100 */
[----:B------:R-:W0:Y:S01]  /*00a0*/  S2UR UR5, SR_CgaCtaId ;  /* 0x00000000000579c3 */ /* 0x000e220000008800 */
[----:B------:R-:W-:Y:S01]  /*00b0*/  UMOV UR4, 0x400 ;  /* 0x0000040000047882 */ /* 0x000fe20000000000 */
[----:B------:R-:W-:Y:S01]  /*00c0*/  UISETP.GE.U32.AND UP0, UPT, UR8, 0x2, UPT ;  /* 0x000000020800788c */ /* 0x000fe2000bf06070 */
[----:B------:R-:W-:Y:S01]  /*00d0*/  ISETP.NE.AND P0, PT, R7, RZ, PT ;  /* 0x000000ff0700720c */ /* 0x000fe20003f05270 */
[----:B0-----:R-:W-:-:S06]  /*00e0*/  ULEA UR4, UR5, UR4, 0x18 ;  /* 0x0000000405047291 */ /* 0x001fcc000f8ec0ff */
[----:B------:R-:W-:Y:S02]  /*00f0*/  LEA R5, R7, UR4, 0x2 ;  /* 0x0000000407057c11 */ /* 0x000fe4000f8e10ff */
[----:B--2---:R-:W-:-:S04]  /*0100*/  ISETP.NE.AND P1, PT, R2, 0xa, PT ;  /* 0x0000000a0200780c */ /* 0x004fc80003f25270 */
[----:B------:R-:W-:-:S05]  /*0110*/  SEL R0, RZ, 0x1, P1 ;  /* 0x00000001ff007807 */ /* 0x000fca0000800000 */
[----:B------:R0:W-:Y:S01]  /*0120*/  STS [R5], R0 ;  /* 0x0000000005007388 */ /* 0x0001e20000000800 */
[----:B------:R-:W-:Y:S06]  /*0130*/  BAR.SYNC.DEFER_BLOCKING 0x0 ;  /* 0x0000000000007b1d */ /* 0x000fec0000010000 */
[----:B------:R-:W-:Y:S05]  /*0140*/  BRA.U !UP0, `(.L_x_0) ;  /* 0x0000000108347547 */ /* 0x000fea000b800000 */
[----:B0-----:R-:W-:-:S07]  /*0150*/  IMAD.MOV.U32 R0, RZ, RZ, 0x1 ;  /* 0x00000001ff007424 */ /* 0x001fce00078e00ff */
.L_x_1:
[----:B------:R-:W-:-:S05]  /*0160*/  IMAD.SHL.U32 R8, R0, 0x2, RZ ;  /* 0x0000000200087824 */ /* 0x000fca00078e00ff */
[----:B------:R-:W-:-:S04]  /*0170*/  IADD3 R2, PT, PT, R8, -0x1, RZ ;  /* 0xffffffff08027810 */ /* 0x000fc80007ffe0ff */
[----:B------:R-:W-:-:S13]  /*0180*/  LOP3.LUT P1, RZ, R2, R7, RZ, 0xc0, !PT ;  /* 0x0000000702ff7212 */ /* 0x000fda000782c0ff */
[----:B------:R-:W-:Y:S01]  /*0190*/  @!P1 IMAD R2, R0, 0x4, R5 ;  /* 0x0000000400029824 */ /* 0x000fe200078e0205 */
[----:B------:R-:W-:Y:S01]  /*01a0*/  @!P1 LDS R3, [R5] ;  /* 0x0000000005039984 */ /* 0x000fe20000000800 */
[----:B------:R-:W-:-:S04]  /*01b0*/  MOV R0, R8 ;  /* 0x0000000800007202 */ /* 0x000fc80000000f00 */
[----:B------:R-:W0:Y:S02]  /*01c0*/  @!P1 LDS R2, [R2] ;  /* 0x0000000002029984 */ /* 0x000e240000000800 */
[----:B0-----:R-:W-:-:S05]  /*01d0*/  @!P1 IMAD.IADD R4, R2, 0x1, R3 ;  /* 0x0000000102049824 */ /* 0x001fca00078e0203 */
[----:B------:R1:W-:Y:S01]  /*01e0*/  @!P1 STS [R5], R4 ;  /* 0x0000000405009388 */ /* 0x0003e20000000800 */
[----:B------:R-:W-:Y:S01]  /*01f0*/  BAR.SYNC.DEFER_BLOCKING 0x0 ;  /* 0x0000000000007b1d */ /* 0x000fe20000010000 */
[----:B------:R-:W-:-:S13]  /*0200*/  ISETP.GE.U32.AND P1, PT, R8, UR8, PT ;  /* 0x0000000808007c0c */ /* 0x000fda000bf26070 */
[----:B-1----:R-:W-:Y:S05]  /*0210*/  @!P1 BRA `(.L_x_1) ;  /* 0xfffffffc00d09947 */ /* 0x002fea000383ffff */
.L_x_0:
[----:B------:R-:W-:Y:S05]  /*0220*/  @P0 EXIT ;  /* 0x000000000000094d */ /* 0x000fea0003800000 */
[----:B------:R-:W1:Y:S01]  /*0230*/  S2UR UR5, SR_CgaCtaId ;  /* 0x00000000000579c3 */ /* 0x000e620000008800 */
[----:B------:R-:W-:-:S07]  /*0240*/  UMOV UR4, 0x400 ;  /* 0x0000040000047882 */ /* 0x000fce0000000000 */
[----:B------:R-:W2:Y:S01]  /*0250*/  LDC.64 R2, c[0x0][0x388] ;  /* 0x0000e200ff027b82 */ /* 0x000ea20000000a00 */
[----:B-1----:R-:W-:Y:S01]  /*0260*/  ULEA UR4, UR5, UR4, 0x18 ;  /* 0x0000000405047291 */ /* 0x002fe2000f8ec0ff */
[----:B--2---:R-:W-:-:S08]  /*0270*/  IMAD.WIDE.U32 R2, R6, 0x4, R2 ;  /* 0x0000000406027825 */ /* 0x004fd000078e0002 */
[----:B0-----:R-:W0:Y:S04]  /*0280*/  LDS R5, [UR4] ;  /* 0x00000004ff057984 */ /* 0x001e280008000800 */
[----:B0-----:R-:W-:Y:S01]  /*0290*/  STG.E desc[UR6][R2.64], R5 ;  /* 0x0000000502007986 */ /* 0x001fe2000c101906 */
[----:B------:R-:W-:Y:S05]  /*02a0*/  EXIT ;  /* 0x000000000000794d */ /* 0x000fea0003800000 */
.L_x_2:
[----:B------:R-:W-:-:S00]  /*02b0*/  BRA `(.L_x_2) ;  /* 0xfffffffc00fc7947 */ /* 0x000fc0000383ffff */
[----:B------:R-:W-:-:S00]  /*02c0*/  NOP ;  /* 0x0000000000007918 */ /* 0x000fc00000000000 */
        /* <DEDUP_REMOVED lines=11> */
.L_x_3:


//--------------------- .nv.shared._Z9lineCountPcPi --------------------------
	.section	.nv.shared._Z9lineCountPcPi,"aw",@nobits
	.sectionflags	@""
	.align	16
	.zero		1024


//--------------------- .nv.shared.reserved.0     --------------------------
	.section	.nv.shared.reserved.0,"aw",@nobits
	.weak		__nv_reservedSMEM_offset_0_alias
	.size		__nv_reservedSMEM_offset_0_alias, 0, 64
	.other		__nv_reservedSMEM_offset_0_alias,@"STO_CUDA_RESERVED_SHARED STV_DEFAULT"
__nv_reservedSMEM_offset_0_alias:
	.zero		0
	.zero		64


//--------------------- .nv.constant0._Z9lineCountPcPi --------------------------
	.section	.nv.constant0._Z9lineCountPcPi,"a",@progbits
	.sectionflags	@""
	.align	4
.nv.constant0._Z9lineCountPcPi:
	.zero		912


//--------------------- SYMBOLS --------------------------

	.type		.nv.reservedSmem.offset0,@object
	.size		.nv.reservedSmem.offset0,0x4
	.type		.nv.reservedSmem.cap,@object
	.size		.nv.reservedSmem.cap,0x4
